//
// Generated by NVIDIA NVVM Compiler
//
// Compiler Build ID: CL-36424714
// Cuda compilation tools, release 13.0, V13.0.88
// Based on NVVM 20.0.0
//

.version 9.0
.target sm_100
.address_size 64

	// .globl	_Z17bitonic_sort_stepPiii

.visible .entry _Z17bitonic_sort_stepPiii(
	.param .u64 .ptr .align 1 _Z17bitonic_sort_stepPiii_param_0,
	.param .u32 _Z17bitonic_sort_stepPiii_param_1,
	.param .u32 _Z17bitonic_sort_stepPiii_param_2
)
{
	.reg .pred 	%p<9>;
	.reg .b32 	%r<27>;
	.reg .b32 	%f<5>;
	.reg .b64 	%rd<14>;

	ld.param.u64 	%rd7, [_Z17bitonic_sort_stepPiii_param_0];
	ld.param.u32 	%r13, [_Z17bitonic_sort_stepPiii_param_1];
	ld.param.u32 	%r14, [_Z17bitonic_sort_stepPiii_param_2];
	cvta.to.global.u64 	%rd1, %rd7;
	mov.u32 	%r15, %tid.x;
	mov.u32 	%r16, %ntid.x;
	mov.u32 	%r17, %ctaid.x;
	mad.lo.s32 	%r18, %r16, %r17, %r15;
	shl.b32 	%r19, %r18, 1;
	and.b32  	%r1, %r19, 67108862;
	xor.b32  	%r2, %r1, %r13;
	setp.le.u32 	%p1, %r2, %r1;
	shl.b32 	%r20, %r18, 3;
	cvt.u64.u32 	%rd8, %r20;
	and.b64  	%rd9, %rd8, 268435448;
	add.s64 	%rd2, %rd1, %rd9;
	@%p1 bra 	$L__BB0_6;
	and.b32  	%r21, %r1, %r14;
	setp.ne.s32 	%p2, %r21, 0;
	@%p2 bra 	$L__BB0_4;
	ld.global.u32 	%r3, [%rd2];
	mul.wide.u32 	%rd11, %r2, 4;
	add.s64 	%rd3, %rd1, %rd11;
	ld.global.u32 	%r4, [%rd3];
	setp.le.s32 	%p4, %r3, %r4;
	@%p4 bra 	$L__BB0_6;
	cvt.rn.f32.s32 	%f2, %r3;
	st.global.u32 	[%rd2], %r4;
	cvt.rzi.s32.f32 	%r23, %f2;
	st.global.u32 	[%rd3], %r23;
	bra.uni 	$L__BB0_6;
$L__BB0_4:
	ld.global.u32 	%r5, [%rd2];
	mul.wide.u32 	%rd10, %r2, 4;
	add.s64 	%rd4, %rd1, %rd10;
	ld.global.u32 	%r6, [%rd4];
	setp.ge.s32 	%p3, %r5, %r6;
	@%p3 bra 	$L__BB0_6;
	cvt.rn.f32.s32 	%f1, %r5;
	st.global.u32 	[%rd2], %r6;
	cvt.rzi.s32.f32 	%r22, %f1;
	st.global.u32 	[%rd4], %r22;
$L__BB0_6:
	add.s32 	%r7, %r1, 1;
	xor.b32  	%r8, %r7, %r13;
	setp.le.u32 	%p5, %r8, %r7;
	@%p5 bra 	$L__BB0_12;
	and.b32  	%r24, %r7, %r14;
	setp.eq.s32 	%p6, %r24, 0;
	@%p6 bra 	$L__BB0_10;
	ld.global.u32 	%r9, [%rd2+4];
	mul.wide.u32 	%rd12, %r8, 4;
	add.s64 	%rd5, %rd1, %rd12;
	ld.global.u32 	%r10, [%rd5];
	setp.ge.s32 	%p7, %r9, %r10;
	@%p7 bra 	$L__BB0_12;
	cvt.rn.f32.s32 	%f3, %r9;
	st.global.u32 	[%rd2+4], %r10;
	cvt.rzi.s32.f32 	%r25, %f3;
	st.global.u32 	[%rd5], %r25;
	bra.uni 	$L__BB0_12;
$L__BB0_10:
	ld.global.u32 	%r11, [%rd2+4];
	mul.wide.u32 	%rd13, %r8, 4;
	add.s64 	%rd6, %rd1, %rd13;
	ld.global.u32 	%r12, [%rd6];
	setp.le.s32 	%p8, %r11, %r12;
	@%p8 bra 	$L__BB0_12;
	cvt.rn.f32.s32 	%f4, %r11;
	st.global.u32 	[%rd2+4], %r12;
	cvt.rzi.s32.f32 	%r26, %f4;
	st.global.u32 	[%rd6], %r26;
$L__BB0_12:
	ret;

}


// ===== COMPILED SASS (sm_100) =====

	.target	sm_100

	.elftype	@"ET_EXEC"


//--------------------- .note.nv.tkinfo           --------------------------
	.section	.note.nv.tkinfo,"",@"SHT_NOTE"
	.sectionflags	@"SHF_NOTE_NV_TKINFO"
	.tkinfo
        /*0018*/ 	.word	0x00000002
        /*0030*/ 	.string	""
        /*0030*/ 	.string	"ptxas"
        /*0030*/ 	.string	"Cuda compilation tools, release 13.0, V13.0.88"
        /*0030*/ 	.string	"Build cuda_13.0.r13.0/compiler.36424714_0"
        /*0030*/ 	.string	"-arch sm_100 -m 64 "



//--------------------- .note.nv.cuinfo           --------------------------
	.section	.note.nv.cuinfo,"",@"SHT_NOTE"
	.sectionflags	@"SHF_NOTE_NV_CUINFO"
        /*0018*/ 	.short	0x0002
        /*001a*/ 	.short	0x0064
        /*001c*/ 	.short	0x0082
	.zero		2


//--------------------- .nv.info                  --------------------------
	.section	.nv.info,"",@"SHT_CUDA_INFO"
	.align	4


	//----- nvinfo : EIATTR_REGCOUNT
	.align		4
        /*0000*/ 	.byte	0x04, 0x2f
        /*0002*/ 	.short	(.L_1 - .L_0)
	.align		4
.L_0:
        /*0004*/ 	.word	index@(_Z17bitonic_sort_stepPiii)
        /*0008*/ 	.word	0x0000000c


	//----- nvinfo : EIATTR_FRAME_SIZE
	.align		4
.L_1:
        /*000c*/ 	.byte	0x04, 0x11
        /*000e*/ 	.short	(.L_3 - .L_2)
	.align		4
.L_2:
        /*0010*/ 	.word	index@(_Z17bitonic_sort_stepPiii)
        /*0014*/ 	.word	0x00000000


	//----- nvinfo : EIATTR_MIN_STACK_SIZE
	.align		4
.L_3:
        /*0018*/ 	.byte	0x04, 0x12
        /*001a*/ 	.short	(.L_5 - .L_4)
	.align		4
.L_4:
        /*001c*/ 	.word	index@(_Z17bitonic_sort_stepPiii)
        /*0020*/ 	.word	0x00000000
.L_5:


//--------------------- .nv.compat                --------------------------
	.section	.nv.compat,"",@"SHT_CUDA_COMPAT_INFO"
	.align	4
        /*0000*/ 	.byte	0x02, 0x09, 0x00, 0x00, 0x02, 0x02, 0x01, 0x00, 0x02, 0x05, 0x05, 0x00, 0x03, 0x07, 0x01, 0x01
        /*0010*/ 	.byte	0x02, 0x03, 0x00, 0x00, 0x02, 0x06, 0x01, 0x00, 0x04, 0x0b, 0x08, 0x00, 0x09, 0x00, 0x00, 0x00
        /*0020*/ 	.byte	0x00, 0x00, 0x00, 0x00


//--------------------- .nv.info._Z17bitonic_sort_stepPiii --------------------------
	.section	.nv.info._Z17bitonic_sort_stepPiii,"",@"SHT_CUDA_INFO"
	.sectionflags	@""
	.align	4


	//----- nvinfo : EIATTR_CUDA_API_VERSION
	.align		4
        /*0000*/ 	.byte	0x04, 0x37
        /*0002*/ 	.short	(.L_7 - .L_6)
.L_6:
        /*0004*/ 	.word	0x00000082


	//----- nvinfo : EIATTR_KPARAM_INFO
	.align		4
.L_7:
        /*0008*/ 	.byte	0x04, 0x17
        /*000a*/ 	.short	(.L_9 - .L_8)
.L_8:
        /*000c*/ 	.word	0x00000000
        /*0010*/ 	.short	0x0002
        /*0012*/ 	.short	0x000c
        /*0014*/ 	.byte	0x00, 0xf0, 0x11, 0x00


	//----- nvinfo : EIATTR_KPARAM_INFO
	.align		4
.L_9:
        /*0018*/ 	.byte	0x04, 0x17
        /*001a*/ 	.short	(.L_11 - .L_10)
.L_10:
        /*001c*/ 	.word	0x00000000
        /*0020*/ 	.short	0x0001
        /*0022*/ 	.short	0x0008
        /*0024*/ 	.byte	0x00, 0xf0, 0x11, 0x00


	//----- nvinfo : EIATTR_KPARAM_INFO
	.align		4
.L_11:
        /*0028*/ 	.byte	0x04, 0x17
        /*002a*/ 	.short	(.L_13 - .L_12)
.L_12:
        /*002c*/ 	.word	0x00000000
        /*0030*/ 	.short	0x0000
        /*0032*/ 	.short	0x0000
        /*0034*/ 	.byte	0x00, 0xf5, 0x21, 0x00


	//----- nvinfo : EIATTR_SPARSE_MMA_MASK
	.align		4
.L_13:
        /*0038*/ 	.byte	0x03, 0x50
        /*003a*/ 	.short	0x0000


	//----- nvinfo : EIATTR_MAXREG_COUNT
	.align		4
        /*003c*/ 	.byte	0x03, 0x1b
        /*003e*/ 	.short	0x00ff


	//----- nvinfo : EIATTR_MERCURY_ISA_VERSION
	.align		4
        /*0040*/ 	.byte	0x03, 0x5f
        /*0042*/ 	.short	0x0101


	//----- nvinfo : EIATTR_VRC_CTA_INIT_COUNT
	.align		4
        /*0044*/ 	.byte	0x02, 0x4a
	.zero		1
	.zero		1


	//----- nvinfo : EIATTR_EXIT_INSTR_OFFSETS
	.align		4
        /*0048*/ 	.byte	0x04, 0x1c
        /*004a*/ 	.short	(.L_15 - .L_14)


	//   ....[0]....
.L_14:
        /*004c*/ 	.word	0x000002d0


	//   ....[1]....
        /*0050*/ 	.word	0x00000360


	//   ....[2]....
        /*0054*/ 	.word	0x000003b0


	//   ....[3]....
        /*0058*/ 	.word	0x00000410


	//   ....[4]....
        /*005c*/ 	.word	0x00000460


	//----- nvinfo : EIATTR_CRS_STACK_SIZE
	.align		4
.L_15:
        /*0060*/ 	.byte	0x04, 0x1e
        /*0062*/ 	.short	(.L_17 - .L_16)
.L_16:
        /*0064*/ 	.word	0x00000000


	//----- nvinfo : EIATTR_CBANK_PARAM_SIZE
	.align		4
.L_17:
        /*0068*/ 	.byte	0x03, 0x19
        /*006a*/ 	.short	0x0010


	//----- nvinfo : EIATTR_PARAM_CBANK
	.align		4
        /*006c*/ 	.byte	0x04, 0x0a
        /*006e*/ 	.short	(.L_19 - .L_18)
	.align		4
.L_18:
        /*0070*/ 	.word	index@(.nv.constant0._Z17bitonic_sort_stepPiii)
        /*0074*/ 	.short	0x0380
        /*0076*/ 	.short	0x0010


	//----- nvinfo : EIATTR_SW_WAR
	.align		4
.L_19:
        /*0078*/ 	.byte	0x04, 0x36
        /*007a*/ 	.short	(.L_21 - .L_20)
.L_20:
        /*007c*/ 	.word	0x00000008
.L_21:


//--------------------- .nv.callgraph             --------------------------
	.section	.nv.callgraph,"",@"SHT_CUDA_CALLGRAPH"
	.align	4
	.sectionentsize	8
	.align		4
        /*0000*/ 	.word	0x00000000
	.align		4
        /*0004*/ 	.word	0xffffffff
	.align		4
        /*0008*/ 	.word	0x00000000
	.align		4
        /*000c*/ 	.word	0xfffffffe
	.align		4
        /*0010*/ 	.word	0x00000000
	.align		4
        /*0014*/ 	.word	0xfffffffd
	.align		4
        /*0018*/ 	.word	0x00000000
	.align		4
        /*001c*/ 	.word	0xfffffffc


//--------------------- .text._Z17bitonic_sort_stepPiii --------------------------
	.section	.text._Z17bitonic_sort_stepPiii,"ax",@progbits
	.align	128
        .global         _Z17bitonic_sort_stepPiii
        .type           _Z17bitonic_sort_stepPiii,@function
        .size           _Z17bitonic_sort_stepPiii,(.L_x_5 - _Z17bitonic_sort_stepPiii)
        .other          _Z17bitonic_sort_stepPiii,@"STO_CUDA_ENTRY STV_DEFAULT"
_Z17bitonic_sort_stepPiii:
.text._Z17bitonic_sort_stepPiii:
[----:B------:R-:W-:Y:S01]  /*0000*/  LDC R1, c[0x0][0x37c] ;  /* 0x0000df00ff017b82 */ /* 0x000fe20000000800 */
[----:B------:R-:W0:Y:S01]  /*0010*/  S2R R0, SR_TID.X ;  /* 0x0000000000007919 */ /* 0x000e220000002100 */
[----:B------:R-:W0:Y:S01]  /*0020*/  LDCU UR4, c[0x0][0x360] ;  /* 0x00006c00ff0477ac */ /* 0x000e220008000800 */
[----:B------:R-:W-:Y:S01]  /*0030*/  BSSY.RECONVERGENT B0, `(.L_x_0) ;  /* 0x0000026000007945 */ /* 0x000fe20003800200 */
[----:B------:R-:W0:Y:S01]  /*0040*/  S2R R3, SR_CTAID.X ;  /* 0x0000000000037919 */ /* 0x000e220000002500 */
[----:B------:R-:W1:Y:S01]  /*0050*/  LDCU UR6, c[0x0][0x388] ;  /* 0x00007100ff0677ac */ /* 0x000e620008000800 */
[----:B------:R-:W2:Y:S01]  /*0060*/  LDCU.64 UR8, c[0x0][0x380] ;  /* 0x00007000ff0877ac */ /* 0x000ea20008000a00 */
[----:B0-----:R-:W-:Y:S01]  /*0070*/  IMAD R0, R3, UR4, R0 ;  /* 0x0000000403007c24 */ /* 0x001fe2000f8e0200 */
[----:B------:R-:W0:Y:S03]  /*0080*/  LDCU.64 UR4, c[0x0][0x358] ;  /* 0x00006b00ff0477ac */ /* 0x000e260008000a00 */
[----:B------:R-:W-:-:S02]  /*0090*/  IMAD.SHL.U32 R2, R0, 0x2, RZ ;  /* 0x0000000200027824 */ /* 0x000fc400078e00ff */
[----:B------:R-:W-:-:S03]  /*00a0*/  IMAD.SHL.U32 R3, R0, 0x8, RZ ;  /* 0x0000000800037824 */ /* 0x000fc600078e00ff */
[----:B------:R-:W-:Y:S02]  /*00b0*/  LOP3.LUT R0, R2, 0x3fffffe, RZ, 0xc0, !PT ;  /* 0x03fffffe02007812 */ /* 0x000fe400078ec0ff */
[----:B------:R-:W-:Y:S02]  /*00c0*/  LOP3.LUT R3, R3, 0xffffff8, RZ, 0xc0, !PT ;  /* 0x0ffffff803037812 */ /* 0x000fe400078ec0ff */
[----:B-1----:R-:W-:Y:S02]  /*00d0*/  LOP3.LUT R7, R0, UR6, RZ, 0x3c, !PT ;  /* 0x0000000600077c12 */ /* 0x002fe4000f8e3cff */
[----:B--2---:R-:W-:Y:S02]  /*00e0*/  IADD3 R2, P1, PT, R3, UR8, RZ ;  /* 0x0000000803027c10 */ /* 0x004fe4000ff3e0ff */
[----:B------:R-:W-:-:S03]  /*00f0*/  ISETP.GT.U32.AND P0, PT, R7, R0, PT ;  /* 0x000000000700720c */ /* 0x000fc60003f04070 */
[----:B------:R-:W-:-:S10]  /*0100*/  IMAD.X R3, RZ, RZ, UR9, P1 ;  /* 0x00000009ff037e24 */ /* 0x000fd400088e06ff */
[----:B0-----:R-:W-:Y:S05]  /*0110*/  @!P0 BRA `(.L_x_1) ;  /* 0x00000000005c8947 */ /* 0x001fea0003800000 */
[----:B------:R-:W0:Y:S02]  /*0120*/  LDCU UR7, c[0x0][0x38c] ;  /* 0x00007180ff0777ac */ /* 0x000e240008000800 */
[----:B0-----:R-:W-:-:S13]  /*0130*/  LOP3.LUT P0, RZ, R0, UR7, RZ, 0xc0, !PT ;  /* 0x0000000700ff7c12 */ /* 0x001fda000f80c0ff */
[----:B------:R-:W-:Y:S05]  /*0140*/  @P0 BRA `(.L_x_2) ;  /* 0x00000000002c0947 */ /* 0x000fea0003800000 */
[----:B------:R-:W0:Y:S01]  /*0150*/  LDC.64 R4, c[0x0][0x380] ;  /* 0x0000e000ff047b82 */ /* 0x000e220000000a00 */
[----:B------:R-:W2:Y:S01]  /*0160*/  LDG.E R6, desc[UR4][R2.64] ;  /* 0x0000000402067981 */ /* 0x000ea2000c1e1900 */
[----:B0-----:R-:W-:-:S05]  /*0170*/  IMAD.WIDE.U32 R4, R7, 0x4, R4 ;  /* 0x0000000407047825 */ /* 0x001fca00078e0004 */
[----:B------:R-:W2:Y:S02]  /*0180*/  LDG.E R7, desc[UR4][R4.64] ;  /* 0x0000000404077981 */ /* 0x000ea4000c1e1900 */
[----:B--2---:R-:W-:-:S13]  /*0190*/  ISETP.GT.AND P0, PT, R6, R7, PT ;  /* 0x000000070600720c */ /* 0x004fda0003f04270 */
[----:B------:R-:W-:Y:S05]  /*01a0*/  @!P0 BRA `(.L_x_1) ;  /* 0x0000000000388947 */ /* 0x000fea0003800000 */
[----:B------:R-:W-:Y:S01]  /*01b0*/  I2FP.F32.S32 R6, R6 ;  /* 0x0000000600067245 */ /* 0x000fe20000201400 */
[----:B------:R0:W-:Y:S03]  /*01c0*/  STG.E desc[UR4][R2.64], R7 ;  /* 0x0000000702007986 */ /* 0x0001e6000c101904 */
[----:B------:R-:W1:Y:S02]  /*01d0*/  F2I.TRUNC.NTZ R9, R6 ;  /* 0x0000000600097305 */ /* 0x000e64000020f100 */
[----:B-1----:R0:W-:Y:S01]  /*01e0*/  STG.E desc[UR4][R4.64], R9 ;  /* 0x0000000904007986 */ /* 0x0021e2000c101904 */
[----:B------:R-:W-:Y:S05]  /*01f0*/  BRA `(.L_x_1) ;  /* 0x0000000000247947 */ /* 0x000fea0003800000 */
.L_x_2:
[----:B------:R-:W0:Y:S01]  /*0200*/  LDC.64 R4, c[0x0][0x380] ;  /* 0x0000e000ff047b82 */ /* 0x000e220000000a00 */
[----:B------:R-:W2:Y:S01]  /*0210*/  LDG.E R6, desc[UR4][R2.64] ;  /* 0x0000000402067981 */ /* 0x000ea2000c1e1900 */
[----:B0-----:R-:W-:-:S05]  /*0220*/  IMAD.WIDE.U32 R4, R7, 0x4, R4 ;  /* 0x0000000407047825 */ /* 0x001fca00078e0004 */
[----:B------:R-:W2:Y:S02]  /*0230*/  LDG.E R9, desc[UR4][R4.64] ;  /* 0x0000000404097981 */ /* 0x000ea4000c1e1900 */
[----:B--2---:R-:W-:-:S13]  /*0240*/  ISETP.GE.AND P0, PT, R6, R9, PT ;  /* 0x000000090600720c */ /* 0x004fda0003f06270 */
[----:B------:R-:W-:-:S04]  /*0250*/  @!P0 I2FP.F32.S32 R6, R6 ;  /* 0x0000000600068245 */ /* 0x000fc80000201400 */
[----:B------:R-:W0:Y:S01]  /*0260*/  @!P0 F2I.TRUNC.NTZ R7, R6 ;  /* 0x0000000600078305 */ /* 0x000e22000020f100 */
[----:B------:R1:W-:Y:S04]  /*0270*/  @!P0 STG.E desc[UR4][R2.64], R9 ;  /* 0x0000000902008986 */ /* 0x0003e8000c101904 */
[----:B0-----:R1:W-:Y:S02]  /*0280*/  @!P0 STG.E desc[UR4][R4.64], R7 ;  /* 0x0000000704008986 */ /* 0x0013e4000c101904 */
.L_x_1:
[----:B------:R-:W-:Y:S05]  /*0290*/  BSYNC.RECONVERGENT B0 ;  /* 0x0000000000007941 */ /* 0x000fea0003800200 */
.L_x_0:
[----:B------:R-:W-:-:S05]  /*02a0*/  VIADD R0, R0, 0x1 ;  /* 0x0000000100007836 */ /* 0x000fca0000000000 */
[----:B01----:R-:W-:-:S04]  /*02b0*/  LOP3.LUT R7, R0, UR6, RZ, 0x3c, !PT ;  /* 0x0000000600077c12 */ /* 0x003fc8000f8e3cff */
[----:B------:R-:W-:-:S13]  /*02c0*/  ISETP.GT.U32.AND P0, PT, R7, R0, PT ;  /* 0x000000000700720c */ /* 0x000fda0003f04070 */
[----:B------:R-:W-:Y:S05]  /*02d0*/  @!P0 EXIT ;  /* 0x000000000000894d */ /* 0x000fea0003800000 */
[----:B------:R-:W0:Y:S02]  /*02e0*/  LDCU UR6, c[0x0][0x38c] ;  /* 0x00007180ff0677ac */ /* 0x000e240008000800 */
[----:B0-----:R-:W-:-:S13]  /*02f0*/  LOP3.LUT P0, RZ, R0, UR6, RZ, 0xc0, !PT ;  /* 0x0000000600ff7c12 */ /* 0x001fda000f80c0ff */
[----:B------:R-:W-:Y:S05]  /*0300*/  @!P0 BRA `(.L_x_3) ;  /* 0x00000000002c8947 */ /* 0x000fea0003800000 */
[----:B------:R-:W0:Y:S01]  /*0310*/  LDC.64 R4, c[0x0][0x380] ;  /* 0x0000e000ff047b82 */ /* 0x000e220000000a00 */
[----:B------:R-:W2:Y:S01]  /*0320*/  LDG.E R0, desc[UR4][R2.64+0x4] ;  /* 0x0000040402007981 */ /* 0x000ea2000c1e1900 */
[----:B0-----:R-:W-:-:S05]  /*0330*/  IMAD.WIDE.U32 R4, R7, 0x4, R4 ;  /* 0x0000000407047825 */ /* 0x001fca00078e0004 */
[----:B------:R-:W2:Y:S02]  /*0340*/  LDG.E R7, desc[UR4][R4.64] ;  /* 0x0000000404077981 */ /* 0x000ea4000c1e1900 */
[----:B--2---:R-:W-:-:S13]  /*0350*/  ISETP.GE.AND P0, PT, R0, R7, PT ;  /* 0x000000070000720c */ /* 0x004fda0003f06270 */
[----:B------:R-:W-:Y:S05]  /*0360*/  @P0 EXIT ;  /* 0x000000000000094d */ /* 0x000fea0003800000 */
[----:B------:R-:W-:Y:S01]  /*0370*/  I2FP.F32.S32 R0, R0 ;  /* 0x0000000000007245 */ /* 0x000fe20000201400 */
[----:B------:R-:W-:Y:S03]  /*0380*/  STG.E desc[UR4][R2.64+0x4], R7 ;  /* 0x0000040702007986 */ /* 0x000fe6000c101904 */
[----:B------:R-:W0:Y:S02]  /*0390*/  F2I.TRUNC.NTZ R9, R0 ;  /* 0x0000000000097305 */ /* 0x000e24000020f100 */
[----:B0-----:R-:W-:Y:S01]  /*03a0*/  STG.E desc[UR4][R4.64], R9 ;  /* 0x0000000904007986 */ /* 0x001fe2000c101904 */
[----:B------:R-:W-:Y:S05]  /*03b0*/  EXIT ;  /* 0x000000000000794d */ /* 0x000fea0003800000 */
.L_x_3:
[----:B------:R-:W0:Y:S01]  /*03c0*/  LDC.64 R4, c[0x0][0x380] ;  /* 0x0000e000ff047b82 */ /* 0x000e220000000a00 */
[----:B------:R-:W2:Y:S01]  /*03d0*/  LDG.E R0, desc[UR4][R2.64+0x4] ;  /* 0x0000040402007981 */ /* 0x000ea2000c1e1900 */
[----:B0-----:R-:W-:-:S05]  /*03e0*/  IMAD.WIDE.U32 R4, R7, 0x4, R4 ;  /* 0x0000000407047825 */ /* 0x001fca00078e0004 */
[----:B------:R-:W2:Y:S02]  /*03f0*/  LDG.E R9, desc[UR4][R4.64] ;  /* 0x0000000404097981 */ /* 0x000ea4000c1e1900 */
[----:B--2---:R-:W-:-:S13]  /*0400*/  ISETP.GT.AND P0, PT, R0, R9, PT ;  /* 0x000000090000720c */ /* 0x004fda0003f04270 */
[----:B------:R-:W-:Y:S05]  /*0410*/  @!P0 EXIT ;  /* 0x000000000000894d */ /* 0x000fea0003800000 */
[----:B------:R-:W-:Y:S01]  /*0420*/  I2FP.F32.S32 R0, R0 ;  /* 0x0000000000007245 */ /* 0x000fe20000201400 */
[----:B------:R-:W-:Y:S03]  /*0430*/  STG.E desc[UR4][R2.64+0x4], R9 ;  /* 0x0000040902007986 */ /* 0x000fe6000c101904 */
[----:B------:R-:W0:Y:S02]  /*0440*/  F2I.TRUNC.NTZ R7, R0 ;  /* 0x0000000000077305 */ /* 0x000e24000020f100 */
[----:B0-----:R-:W-:Y:S01]  /*0450*/  STG.E desc[UR4][R4.64], R7 ;  /* 0x0000000704007986 */ /* 0x001fe2000c101904 */
[----:B------:R-:W-:Y:S05]  /*0460*/  EXIT ;  /* 0x000000000000794d */ /* 0x000fea0003800000 */
.L_x_4:
[----:B------:R-:W-:-:S00]  /*0470*/  BRA `(.L_x_4) ;  /* 0xfffffffc00fc7947 */ /* 0x000fc0000383ffff */
[----:B------:R-:W-:-:S00]  /*0480*/  NOP ;  /* 0x0000000000007918 */ /* 0x000fc00000000000 */
[----:B------:R-:W-:-:S00]  /*0490*/  NOP ;  /* 0x0000000000007918 */ /* 0x000fc00000000000 */
[----:B------:R-:W-:-:S00]  /*04a0*/  NOP ;  /* 0x0000000000007918 */ /* 0x000fc00000000000 */
[----:B------:R-:W-:-:S00]  /*04b0*/  NOP ;  /* 0x0000000000007918 */ /* 0x000fc00000000000 */
[----:B------:R-:W-:-:S00]  /*04c0*/  NOP ;  /* 0x0000000000007918 */ /* 0x000fc00000000000 */
[----:B------:R-:W-:-:S00]  /*04d0*/  NOP ;  /* 0x0000000000007918 */ /* 0x000fc00000000000 */
[----:B------:R-:W-:-:S00]  /*04e0*/  NOP ;  /* 0x0000000000007918 */ /* 0x000fc00000000000 */
[----:B------:R-:W-:-:S00]  /*04f0*/  NOP ;  /* 0x0000000000007918 */ /* 0x000fc00000000000 */
.L_x_5:


//--------------------- .nv.shared.reserved.0     --------------------------
	.section	.nv.shared.reserved.0,"aw",@nobits
	.weak		__nv_reservedSMEM_offset_0_alias
	.size		__nv_reservedSMEM_offset_0_alias, 0, 64
	.other		__nv_reservedSMEM_offset_0_alias,@"STO_CUDA_RESERVED_SHARED STV_DEFAULT"
__nv_reservedSMEM_offset_0_alias:
	.zero		0
	.zero		64


//--------------------- .nv.constant0._Z17bitonic_sort_stepPiii --------------------------
	.section	.nv.constant0._Z17bitonic_sort_stepPiii,"a",@progbits
	.sectionflags	@""
	.align	4
.nv.constant0._Z17bitonic_sort_stepPiii:
	.zero		912


//--------------------- SYMBOLS --------------------------

	.type		.nv.reservedSmem.offset0,@object
	.size		.nv.reservedSmem.offset0,0x4
